//
// Generated by NVIDIA NVVM Compiler
//
// Compiler Build ID: CL-36424714
// Cuda compilation tools, release 13.0, V13.0.88
// Based on NVVM 20.0.0
//

.version 9.0
.target sm_100
.address_size 64

	// .globl	_Z18count_equal_kernelPKiPiii
// _ZZ18count_equal_kernelPKiPiiiE1s has been demoted

.visible .entry _Z18count_equal_kernelPKiPiii(
	.param .u64 .ptr .align 1 _Z18count_equal_kernelPKiPiii_param_0,
	.param .u64 .ptr .align 1 _Z18count_equal_kernelPKiPiii_param_1,
	.param .u32 _Z18count_equal_kernelPKiPiii_param_2,
	.param .u32 _Z18count_equal_kernelPKiPiii_param_3
)
{
	.reg .pred 	%p<16>;
	.reg .b32 	%r<78>;
	.reg .b64 	%rd<13>;
	// demoted variable
	.shared .align 4 .b8 _ZZ18count_equal_kernelPKiPiiiE1s[1024];
	ld.param.u64 	%rd3, [_Z18count_equal_kernelPKiPiii_param_0];
	ld.param.u64 	%rd2, [_Z18count_equal_kernelPKiPiii_param_1];
	ld.param.u32 	%r29, [_Z18count_equal_kernelPKiPiii_param_2];
	ld.param.u32 	%r30, [_Z18count_equal_kernelPKiPiii_param_3];
	cvta.to.global.u64 	%rd1, %rd3;
	mov.u32 	%r77, %ntid.x;
	mov.u32 	%r32, %ctaid.x;
	mov.u32 	%r2, %tid.x;
	mad.lo.s32 	%r71, %r77, %r32, %r2;
	mov.u32 	%r33, %nctaid.x;
	mul.lo.s32 	%r4, %r77, %r33;
	setp.ge.s32 	%p1, %r71, %r29;
	mov.b32 	%r76, 0;
	@%p1 bra 	$L__BB0_7;
	add.s32 	%r36, %r71, %r4;
	max.s32 	%r37, %r29, %r36;
	setp.lt.s32 	%p2, %r36, %r29;
	selp.u32 	%r38, 1, 0, %p2;
	add.s32 	%r39, %r36, %r38;
	sub.s32 	%r40, %r37, %r39;
	div.u32 	%r41, %r40, %r4;
	add.s32 	%r42, %r41, %r38;
	add.s32 	%r5, %r42, 1;
	and.b32  	%r6, %r5, 3;
	setp.lt.u32 	%p3, %r42, 3;
	mov.b32 	%r76, 0;
	@%p3 bra 	$L__BB0_4;
	and.b32  	%r44, %r5, -4;
	shl.b32 	%r7, %r4, 2;
	neg.s32 	%r67, %r44;
	mov.b32 	%r76, 0;
	mul.wide.s32 	%rd6, %r4, 4;
$L__BB0_3:
	mul.wide.s32 	%rd4, %r71, 4;
	add.s64 	%rd5, %rd1, %rd4;
	ld.global.u32 	%r45, [%rd5];
	setp.eq.s32 	%p4, %r45, %r30;
	selp.u32 	%r46, 1, 0, %p4;
	add.s32 	%r47, %r76, %r46;
	add.s64 	%rd7, %rd5, %rd6;
	ld.global.u32 	%r48, [%rd7];
	setp.eq.s32 	%p5, %r48, %r30;
	selp.u32 	%r49, 1, 0, %p5;
	add.s32 	%r50, %r47, %r49;
	add.s64 	%rd8, %rd7, %rd6;
	ld.global.u32 	%r51, [%rd8];
	setp.eq.s32 	%p6, %r51, %r30;
	selp.u32 	%r52, 1, 0, %p6;
	add.s32 	%r53, %r50, %r52;
	add.s64 	%rd9, %rd8, %rd6;
	ld.global.u32 	%r54, [%rd9];
	setp.eq.s32 	%p7, %r54, %r30;
	selp.u32 	%r55, 1, 0, %p7;
	add.s32 	%r76, %r53, %r55;
	add.s32 	%r71, %r71, %r7;
	add.s32 	%r67, %r67, 4;
	setp.ne.s32 	%p8, %r67, 0;
	@%p8 bra 	$L__BB0_3;
$L__BB0_4:
	setp.eq.s32 	%p9, %r6, 0;
	@%p9 bra 	$L__BB0_7;
	neg.s32 	%r73, %r6;
$L__BB0_6:
	.pragma "nounroll";
	mul.wide.s32 	%rd10, %r71, 4;
	add.s64 	%rd11, %rd1, %rd10;
	ld.global.u32 	%r56, [%rd11];
	setp.eq.s32 	%p10, %r56, %r30;
	selp.u32 	%r57, 1, 0, %p10;
	add.s32 	%r76, %r76, %r57;
	add.s32 	%r71, %r71, %r4;
	add.s32 	%r73, %r73, 1;
	setp.ne.s32 	%p11, %r73, 0;
	@%p11 bra 	$L__BB0_6;
$L__BB0_7:
	shl.b32 	%r58, %r2, 2;
	mov.u32 	%r59, _ZZ18count_equal_kernelPKiPiiiE1s;
	add.s32 	%r26, %r59, %r58;
	st.shared.u32 	[%r26], %r76;
	bar.sync 	0;
	setp.lt.u32 	%p12, %r77, 2;
	@%p12 bra 	$L__BB0_11;
$L__BB0_8:
	shr.u32 	%r28, %r77, 1;
	setp.ge.u32 	%p13, %r2, %r28;
	@%p13 bra 	$L__BB0_10;
	shl.b32 	%r60, %r28, 2;
	add.s32 	%r61, %r26, %r60;
	ld.shared.u32 	%r62, [%r61];
	ld.shared.u32 	%r63, [%r26];
	add.s32 	%r64, %r63, %r62;
	st.shared.u32 	[%r26], %r64;
$L__BB0_10:
	bar.sync 	0;
	setp.gt.u32 	%p14, %r77, 3;
	mov.u32 	%r77, %r28;
	@%p14 bra 	$L__BB0_8;
$L__BB0_11:
	setp.ne.s32 	%p15, %r2, 0;
	@%p15 bra 	$L__BB0_13;
	ld.shared.u32 	%r65, [_ZZ18count_equal_kernelPKiPiiiE1s];
	cvta.to.global.u64 	%rd12, %rd2;
	atom.global.add.u32 	%r66, [%rd12], %r65;
$L__BB0_13:
	ret;

}


// ===== COMPILED SASS (sm_100) =====

	.target	sm_100

	.elftype	@"ET_EXEC"


//--------------------- .note.nv.tkinfo           --------------------------
	.section	.note.nv.tkinfo,"",@"SHT_NOTE"
	.sectionflags	@"SHF_NOTE_NV_TKINFO"
	.tkinfo
        /*0018*/ 	.word	0x00000002
        /*0030*/ 	.string	""
        /*0030*/ 	.string	"ptxas"
        /*0030*/ 	.string	"Cuda compilation tools, release 13.0, V13.0.88"
        /*0030*/ 	.string	"Build cuda_13.0.r13.0/compiler.36424714_0"
        /*0030*/ 	.string	"-arch sm_100 -m 64 "



//--------------------- .note.nv.cuinfo           --------------------------
	.section	.note.nv.cuinfo,"",@"SHT_NOTE"
	.sectionflags	@"SHF_NOTE_NV_CUINFO"
        /*0018*/ 	.short	0x0002
        /*001a*/ 	.short	0x0064
        /*001c*/ 	.short	0x0082
	.zero		2


//--------------------- .nv.info                  --------------------------
	.section	.nv.info,"",@"SHT_CUDA_INFO"
	.align	4


	//----- nvinfo : EIATTR_REGCOUNT
	.align		4
        /*0000*/ 	.byte	0x04, 0x2f
        /*0002*/ 	.short	(.L_1 - .L_0)
	.align		4
.L_0:
        /*0004*/ 	.word	index@(_Z18count_equal_kernelPKiPiii)
        /*0008*/ 	.word	0x00000020


	//----- nvinfo : EIATTR_FRAME_SIZE
	.align		4
.L_1:
        /*000c*/ 	.byte	0x04, 0x11
        /*000e*/ 	.short	(.L_3 - .L_2)
	.align		4
.L_2:
        /*0010*/ 	.word	index@(_Z18count_equal_kernelPKiPiii)
        /*0014*/ 	.word	0x00000000


	//----- nvinfo : EIATTR_MIN_STACK_SIZE
	.align		4
.L_3:
        /*0018*/ 	.byte	0x04, 0x12
        /*001a*/ 	.short	(.L_5 - .L_4)
	.align		4
.L_4:
        /*001c*/ 	.word	index@(_Z18count_equal_kernelPKiPiii)
        /*0020*/ 	.word	0x00000000
.L_5:


//--------------------- .nv.compat                --------------------------
	.section	.nv.compat,"",@"SHT_CUDA_COMPAT_INFO"
	.align	4
        /*0000*/ 	.byte	0x02, 0x09, 0x00, 0x00, 0x02, 0x02, 0x01, 0x00, 0x02, 0x05, 0x05, 0x00, 0x03, 0x07, 0x01, 0x01
        /*0010*/ 	.byte	0x02, 0x03, 0x00, 0x00, 0x02, 0x06, 0x01, 0x00, 0x04, 0x0b, 0x08, 0x00, 0x09, 0x00, 0x00, 0x00
        /*0020*/ 	.byte	0x00, 0x00, 0x00, 0x00


//--------------------- .nv.info._Z18count_equal_kernelPKiPiii --------------------------
	.section	.nv.info._Z18count_equal_kernelPKiPiii,"",@"SHT_CUDA_INFO"
	.sectionflags	@""
	.align	4


	//----- nvinfo : EIATTR_CUDA_API_VERSION
	.align		4
        /*0000*/ 	.byte	0x04, 0x37
        /*0002*/ 	.short	(.L_7 - .L_6)
.L_6:
        /*0004*/ 	.word	0x00000082


	//----- nvinfo : EIATTR_KPARAM_INFO
	.align		4
.L_7:
        /*0008*/ 	.byte	0x04, 0x17
        /*000a*/ 	.short	(.L_9 - .L_8)
.L_8:
        /*000c*/ 	.word	0x00000000
        /*0010*/ 	.short	0x0003
        /*0012*/ 	.short	0x0014
        /*0014*/ 	.byte	0x00, 0xf0, 0x11, 0x00


	//----- nvinfo : EIATTR_KPARAM_INFO
	.align		4
.L_9:
        /*0018*/ 	.byte	0x04, 0x17
        /*001a*/ 	.short	(.L_11 - .L_10)
.L_10:
        /*001c*/ 	.word	0x00000000
        /*0020*/ 	.short	0x0002
        /*0022*/ 	.short	0x0010
        /*0024*/ 	.byte	0x00, 0xf0, 0x11, 0x00


	//----- nvinfo : EIATTR_KPARAM_INFO
	.align		4
.L_11:
        /*0028*/ 	.byte	0x04, 0x17
        /*002a*/ 	.short	(.L_13 - .L_12)
.L_12:
        /*002c*/ 	.word	0x00000000
        /*0030*/ 	.short	0x0001
        /*0032*/ 	.short	0x0008
        /*0034*/ 	.byte	0x00, 0xf5, 0x21, 0x00


	//----- nvinfo : EIATTR_KPARAM_INFO
	.align		4
.L_13:
        /*0038*/ 	.byte	0x04, 0x17
        /*003a*/ 	.short	(.L_15 - .L_14)
.L_14:
        /*003c*/ 	.word	0x00000000
        /*0040*/ 	.short	0x0000
        /*0042*/ 	.short	0x0000
        /*0044*/ 	.byte	0x00, 0xf5, 0x21, 0x00


	//----- nvinfo : EIATTR_SPARSE_MMA_MASK
	.align		4
.L_15:
        /*0048*/ 	.byte	0x03, 0x50
        /*004a*/ 	.short	0x0000


	//----- nvinfo : EIATTR_MAXREG_COUNT
	.align		4
        /*004c*/ 	.byte	0x03, 0x1b
        /*004e*/ 	.short	0x00ff


	//----- nvinfo : EIATTR_NUM_BARRIERS
	.align		4
        /*0050*/ 	.byte	0x02, 0x4c
        /*0052*/ 	.byte	0x01
	.zero		1


	//----- nvinfo : EIATTR_MERCURY_ISA_VERSION
	.align		4
        /*0054*/ 	.byte	0x03, 0x5f
        /*0056*/ 	.short	0x0101


	//----- nvinfo : EIATTR_VRC_CTA_INIT_COUNT
	.align		4
        /*0058*/ 	.byte	0x02, 0x4a
	.zero		1
	.zero		1


	//----- nvinfo : EIATTR_EXIT_INSTR_OFFSETS
	.align		4
        /*005c*/ 	.byte	0x04, 0x1c
        /*005e*/ 	.short	(.L_17 - .L_16)


	//   ....[0]....
.L_16:
        /*0060*/ 	.word	0x00001090


	//   ....[1]....
        /*0064*/ 	.word	0x00001100


	//----- nvinfo : EIATTR_CRS_STACK_SIZE
	.align		4
.L_17:
        /*0068*/ 	.byte	0x04, 0x1e
        /*006a*/ 	.short	(.L_19 - .L_18)
.L_18:
        /*006c*/ 	.word	0x00000000


	//----- nvinfo : EIATTR_CBANK_PARAM_SIZE
	.align		4
.L_19:
        /*0070*/ 	.byte	0x03, 0x19
        /*0072*/ 	.short	0x0018


	//----- nvinfo : EIATTR_PARAM_CBANK
	.align		4
        /*0074*/ 	.byte	0x04, 0x0a
        /*0076*/ 	.short	(.L_21 - .L_20)
	.align		4
.L_20:
        /*0078*/ 	.word	index@(.nv.constant0._Z18count_equal_kernelPKiPiii)
        /*007c*/ 	.short	0x0380
        /*007e*/ 	.short	0x0018


	//----- nvinfo : EIATTR_SW_WAR
	.align		4
.L_21:
        /*0080*/ 	.byte	0x04, 0x36
        /*0082*/ 	.short	(.L_23 - .L_22)
.L_22:
        /*0084*/ 	.word	0x00000008
.L_23:


//--------------------- .nv.callgraph             --------------------------
	.section	.nv.callgraph,"",@"SHT_CUDA_CALLGRAPH"
	.align	4
	.sectionentsize	8
	.align		4
        /*0000*/ 	.word	0x00000000
	.align		4
        /*0004*/ 	.word	0xffffffff
	.align		4
        /*0008*/ 	.word	0x00000000
	.align		4
        /*000c*/ 	.word	0xfffffffe
	.align		4
        /*0010*/ 	.word	0x00000000
	.align		4
        /*0014*/ 	.word	0xfffffffd
	.align		4
        /*0018*/ 	.word	0x00000000
	.align		4
        /*001c*/ 	.word	0xfffffffc


//--------------------- .text._Z18count_equal_kernelPKiPiii --------------------------
	.section	.text._Z18count_equal_kernelPKiPiii,"ax",@progbits
	.align	128
        .global         _Z18count_equal_kernelPKiPiii
        .type           _Z18count_equal_kernelPKiPiii,@function
        .size           _Z18count_equal_kernelPKiPiii,(.L_x_15 - _Z18count_equal_kernelPKiPiii)
        .other          _Z18count_equal_kernelPKiPiii,@"STO_CUDA_ENTRY STV_DEFAULT"
_Z18count_equal_kernelPKiPiii:
.text._Z18count_equal_kernelPKiPiii:
[----:B------:R-:W-:Y:S01]  /*0000*/  LDC R1, c[0x0][0x37c] ;  /* 0x0000df00ff017b82 */ /* 0x000fe20000000800 */
[----:B------:R-:W0:Y:S01]  /*0010*/  S2R R3, SR_CTAID.X ;  /* 0x0000000000037919 */ /* 0x000e220000002500 */
[----:B------:R-:W1:Y:S06]  /*0020*/  LDCU UR4, c[0x0][0x360] ;  /* 0x00006c00ff0477ac */ /* 0x000e6c0008000800 */
[----:B------:R-:W2:Y:S01]  /*0030*/  LDC R4, c[0x0][0x370] ;  /* 0x0000dc00ff047b82 */ /* 0x000ea20000000800 */
[----:B------:R-:W-:Y:S01]  /*0040*/  BSSY.RECONVERGENT B2, `(.L_x_0) ;  /* 0x00000ef000027945 */ /* 0x000fe20003800200 */
[----:B------:R-:W0:Y:S01]  /*0050*/  S2R R0, SR_TID.X ;  /* 0x0000000000007919 */ /* 0x000e220000002100 */
[----:B------:R-:W3:Y:S01]  /*0060*/  LDCU UR5, c[0x0][0x390] ;  /* 0x00007200ff0577ac */ /* 0x000ee20008000800 */
[----:B------:R-:W-:Y:S01]  /*0070*/  IMAD.MOV.U32 R18, RZ, RZ, RZ ;  /* 0x000000ffff127224 */ /* 0x000fe200078e00ff */
[----:B------:R-:W4:Y:S01]  /*0080*/  LDCU.64 UR6, c[0x0][0x358] ;  /* 0x00006b00ff0677ac */ /* 0x000f220008000a00 */
[----:B------:R-:W0:Y:S01]  /*0090*/  LDCU UR8, c[0x0][0x394] ;  /* 0x00007280ff0877ac */ /* 0x000e220008000800 */
[----:B------:R-:W0:Y:S01]  /*00a0*/  LDCU UR9, c[0x0][0x394] ;  /* 0x00007280ff0977ac */ /* 0x000e220008000800 */
[----:B-1----:R-:W-:Y:S01]  /*00b0*/  IMAD.U32 R2, RZ, RZ, UR4 ;  /* 0x00000004ff027e24 */ /* 0x002fe2000f8e00ff */
[----:B------:R-:W1:Y:S01]  /*00c0*/  LDCU UR10, c[0x0][0x394] ;  /* 0x00007280ff0a77ac */ /* 0x000e620008000800 */
[----:B0-----:R-:W-:-:S02]  /*00d0*/  IMAD R8, R3, UR4, R0 ;  /* 0x0000000403087c24 */ /* 0x001fc4000f8e0200 */
[----:B--2---:R-:W-:-:S03]  /*00e0*/  IMAD R3, R4, UR4, RZ ;  /* 0x0000000404037c24 */ /* 0x004fc6000f8e02ff */
[----:B---3--:R-:W-:-:S13]  /*00f0*/  ISETP.GE.AND P0, PT, R8, UR5, PT ;  /* 0x0000000508007c0c */ /* 0x008fda000bf06270 */
[----:B-1--4-:R-:W-:Y:S05]  /*0100*/  @P0 BRA `(.L_x_1) ;  /* 0x0000000c00880947 */ /* 0x012fea0003800000 */
[----:B------:R-:W0:Y:S01]  /*0110*/  I2F.U32.RP R10, R3 ;  /* 0x00000003000a7306 */ /* 0x000e220000209000 */
[C---:B------:R-:W-:Y:S01]  /*0120*/  IMAD.IADD R6, R3.reuse, 0x1, R8 ;  /* 0x0000000103067824 */ /* 0x040fe200078e0208 */
[----:B------:R-:W-:Y:S01]  /*0130*/  ISETP.NE.U32.AND P2, PT, R3, RZ, PT ;  /* 0x000000ff0300720c */ /* 0x000fe20003f45070 */
[----:B------:R-:W-:Y:S01]  /*0140*/  IMAD.MOV R11, RZ, RZ, -R3 ;  /* 0x000000ffff0b7224 */ /* 0x000fe200078e0a03 */
[----:B------:R-:W-:Y:S01]  /*0150*/  BSSY.RECONVERGENT B1, `(.L_x_2) ;  /* 0x00000cf000017945 */ /* 0x000fe20003800200 */
[----:B------:R-:W-:Y:S01]  /*0160*/  IMAD.MOV.U32 R18, RZ, RZ, RZ ;  /* 0x000000ffff127224 */ /* 0x000fe200078e00ff */
[C---:B------:R-:W-:Y:S02]  /*0170*/  ISETP.GE.AND P0, PT, R6.reuse, UR5, PT ;  /* 0x0000000506007c0c */ /* 0x040fe4000bf06270 */
[----:B------:R-:W-:Y:S02]  /*0180*/  VIMNMX R7, PT, PT, R6, UR5, !PT ;  /* 0x0000000506077c48 */ /* 0x000fe4000ffe0100 */
[----:B------:R-:W-:-:S04]  /*0190*/  SEL R9, RZ, 0x1, P0 ;  /* 0x00000001ff097807 */ /* 0x000fc80000000000 */
[----:B------:R-:W-:Y:S01]  /*01a0*/  IADD3 R6, PT, PT, R7, -R6, -R9 ;  /* 0x8000000607067210 */ /* 0x000fe20007ffe809 */
[----:B0-----:R-:W0:Y:S02]  /*01b0*/  MUFU.RCP R10, R10 ;  /* 0x0000000a000a7308 */ /* 0x001e240000001000 */
[----:B0-----:R-:W-:-:S06]  /*01c0*/  IADD3 R4, PT, PT, R10, 0xffffffe, RZ ;  /* 0x0ffffffe0a047810 */ /* 0x001fcc0007ffe0ff */
[----:B------:R0:W1:Y:S02]  /*01d0*/  F2I.FTZ.U32.TRUNC.NTZ R5, R4 ;  /* 0x0000000400057305 */ /* 0x000064000021f000 */
[----:B0-----:R-:W-:Y:S02]  /*01e0*/  HFMA2 R4, -RZ, RZ, 0, 0 ;  /* 0x00000000ff047431 */ /* 0x001fe400000001ff */
[----:B-1----:R-:W-:-:S04]  /*01f0*/  IMAD R11, R11, R5, RZ ;  /* 0x000000050b0b7224 */ /* 0x002fc800078e02ff */
[----:B------:R-:W-:-:S06]  /*0200*/  IMAD.HI.U32 R5, R5, R11, R4 ;  /* 0x0000000b05057227 */ /* 0x000fcc00078e0004 */
[----:B------:R-:W-:-:S04]  /*0210*/  IMAD.HI.U32 R4, R5, R6, RZ ;  /* 0x0000000605047227 */ /* 0x000fc800078e00ff */
[----:B------:R-:W-:-:S04]  /*0220*/  IMAD.MOV R5, RZ, RZ, -R4 ;  /* 0x000000ffff057224 */ /* 0x000fc800078e0a04 */
[----:B------:R-:W-:-:S05]  /*0230*/  IMAD R6, R3, R5, R6 ;  /* 0x0000000503067224 */ /* 0x000fca00078e0206 */
[----:B------:R-:W-:-:S13]  /*0240*/  ISETP.GE.U32.AND P0, PT, R6, R3, PT ;  /* 0x000000030600720c */ /* 0x000fda0003f06070 */
[----:B------:R-:W-:Y:S01]  /*0250*/  @P0 IMAD.IADD R6, R6, 0x1, -R3 ;  /* 0x0000000106060824 */ /* 0x000fe200078e0a03 */
[----:B------:R-:W-:-:S04]  /*0260*/  @P0 IADD3 R4, PT, PT, R4, 0x1, RZ ;  /* 0x0000000104040810 */ /* 0x000fc80007ffe0ff */
[----:B------:R-:W-:-:S13]  /*0270*/  ISETP.GE.U32.AND P1, PT, R6, R3, PT ;  /* 0x000000030600720c */ /* 0x000fda0003f26070 */
[----:B------:R-:W-:Y:S01]  /*0280*/  @P1 VIADD R4, R4, 0x1 ;  /* 0x0000000104041836 */ /* 0x000fe20000000000 */
[----:B------:R-:W-:-:S05]  /*0290*/  @!P2 LOP3.LUT R4, RZ, R3, RZ, 0x33, !PT ;  /* 0x00000003ff04a212 */ /* 0x000fca00078e33ff */
[----:B------:R-:W-:-:S05]  /*02a0*/  IMAD.IADD R4, R9, 0x1, R4 ;  /* 0x0000000109047824 */ /* 0x000fca00078e0204 */
[C---:B------:R-:W-:Y:S02]  /*02b0*/  ISETP.GE.U32.AND P0, PT, R4.reuse, 0x3, PT ;  /* 0x000000030400780c */ /* 0x040fe40003f06070 */
[----:B------:R-:W-:-:S04]  /*02c0*/  IADD3 R4, PT, PT, R4, 0x1, RZ ;  /* 0x0000000104047810 */ /* 0x000fc80007ffe0ff */
[----:B------:R-:W-:-:S07]  /*02d0*/  LOP3.LUT R5, R4, 0x3, RZ, 0xc0, !PT ;  /* 0x0000000304057812 */ /* 0x000fce00078ec0ff */
[----:B------:R-:W-:Y:S05]  /*02e0*/  @!P0 BRA `(.L_x_3) ;  /* 0x0000000800d48947 */ /* 0x000fea0003800000 */
[----:B------:R-:W-:Y:S01]  /*02f0*/  LOP3.LUT R4, R4, 0xfffffffc, RZ, 0xc0, !PT ;  /* 0xfffffffc04047812 */ /* 0x000fe200078ec0ff */
[----:B------:R-:W0:Y:S01]  /*0300*/  LDC.64 R12, c[0x0][0x380] ;  /* 0x0000e000ff0c7b82 */ /* 0x000e220000000a00 */
[----:B------:R-:W-:Y:S01]  /*0310*/  BSSY.RELIABLE B0, `(.L_x_4) ;  /* 0x000009a000007945 */ /* 0x000fe20003800100 */
[----:B------:R-:W-:Y:S02]  /*0320*/  MOV R18, RZ ;  /* 0x000000ff00127202 */ /* 0x000fe40000000f00 */
[----:B------:R-:W-:-:S05]  /*0330*/  IMAD.MOV R4, RZ, RZ, -R4 ;  /* 0x000000ffff047224 */ /* 0x000fca00078e0a04 */
[----:B------:R-:W-:-:S13]  /*0340*/  ISETP.GE.AND P0, PT, R4, RZ, PT ;  /* 0x000000ff0400720c */ /* 0x000fda0003f06270 */
[----:B------:R-:W-:Y:S05]  /*0350*/  @P0 BRA `(.L_x_5) ;  /* 0x0000000800540947 */ /* 0x000fea0003800000 */
[----:B------:R-:W-:Y:S01]  /*0360*/  IMAD.MOV R6, RZ, RZ, -R4 ;  /* 0x000000ffff067224 */ /* 0x000fe200078e0a04 */
[----:B------:R-:W-:Y:S01]  /*0370*/  BSSY.RECONVERGENT B3, `(.L_x_6) ;  /* 0x000005d000037945 */ /* 0x000fe20003800200 */
[----:B------:R-:W-:-:S03]  /*0380*/  PLOP3.LUT P0, PT, PT, PT, PT, 0x80, 0x8 ;  /* 0x000000000008781c */ /* 0x000fc60003f0f070 */
[----:B------:R-:W-:-:S13]  /*0390*/  ISETP.GT.AND P1, PT, R6, 0xc, PT ;  /* 0x0000000c0600780c */ /* 0x000fda0003f24270 */
[----:B------:R-:W-:Y:S05]  /*03a0*/  @!P1 BRA `(.L_x_7) ;  /* 0x0000000400649947 */ /* 0x000fea0003800000 */
[----:B------:R-:W1:Y:S01]  /*03b0*/  LDC.64 R14, c[0x0][0x380] ;  /* 0x0000e000ff0e7b82 */ /* 0x000e620000000a00 */
[----:B------:R-:W-:-:S13]  /*03c0*/  PLOP3.LUT P0, PT, PT, PT, PT, 0x8, 0x80 ;  /* 0x000000000080781c */ /* 0x000fda0003f0e170 */
.L_x_8:
[----:B-1----:R-:W-:-:S05]  /*03d0*/  IMAD.WIDE R10, R8, 0x4, R14 ;  /* 0x00000004080a7825 */ /* 0x002fca00078e020e */
[----:B------:R-:W2:Y:S01]  /*03e0*/  LDG.E R19, desc[UR6][R10.64] ;  /* 0x000000060a137981 */ /* 0x000ea2000c1e1900 */
[----:B------:R-:W-:-:S05]  /*03f0*/  IMAD.WIDE R22, R3, 0x4, R10 ;  /* 0x0000000403167825 */ /* 0x000fca00078e020a */
[----:B------:R1:W3:Y:S01]  /*0400*/  LDG.E R20, desc[UR6][R22.64] ;  /* 0x0000000616147981 */ /* 0x0002e2000c1e1900 */
[----:B------:R-:W-:-:S05]  /*0410*/  IMAD.WIDE R24, R3, 0x4, R22 ;  /* 0x0000000403187825 */ /* 0x000fca00078e0216 */
[----:B------:R4:W5:Y:S01]  /*0420*/  LDG.E R6, desc[UR6][R24.64] ;  /* 0x0000000618067981 */ /* 0x000962000c1e1900 */
[C---:B------:R-:W-:Y:S02]  /*0430*/  IMAD R21, R3.reuse, 0x4, R8 ;  /* 0x0000000403157824 */ /* 0x040fe400078e0208 */
[----:B-1----:R-:W-:-:S04]  /*0440*/  IMAD.WIDE R22, R3, 0x4, R24 ;  /* 0x0000000403167825 */ /* 0x002fc800078e0218 */
[----:B------:R-:W-:Y:S01]  /*0450*/  IMAD.WIDE R16, R21, 0x4, R14 ;  /* 0x0000000415107825 */ /* 0x000fe200078e020e */
[----:B------:R-:W5:Y:S04]  /*0460*/  LDG.E R7, desc[UR6][R22.64] ;  /* 0x0000000616077981 */ /* 0x000f68000c1e1900 */
[----:B------:R-:W5:Y:S01]  /*0470*/  LDG.E R8, desc[UR6][R16.64] ;  /* 0x0000000610087981 */ /* 0x000f62000c1e1900 */
[----:B------:R-:W-:-:S05]  /*0480*/  IMAD.WIDE R26, R3, 0x4, R16 ;  /* 0x00000004031a7825 */ /* 0x000fca00078e0210 */
[----:B------:R1:W5:Y:S01]  /*0490*/  LDG.E R9, desc[UR6][R26.64] ;  /* 0x000000061a097981 */ /* 0x000362000c1e1900 */
[C---:B----4-:R-:W-:Y:S01]  /*04a0*/  LEA R25, R3.reuse, R21, 0x2 ;  /* 0x0000001503197211 */ /* 0x050fe200078e10ff */
[----:B-1----:R-:W-:-:S05]  /*04b0*/  IMAD.WIDE R26, R3, 0x4, R26 ;  /* 0x00000004031a7825 */ /* 0x002fca00078e021a */
[----:B------:R-:W4:Y:S01]  /*04c0*/  LDG.E R10, desc[UR6][R26.64] ;  /* 0x000000061a0a7981 */ /* 0x000f22000c1e1900 */
[----:B------:R-:W-:-:S04]  /*04d0*/  IMAD.WIDE R16, R3, 0x4, R26 ;  /* 0x0000000403107825 */ /* 0x000fc800078e021a */
[----:B------:R-:W-:Y:S01]  /*04e0*/  IMAD.WIDE R28, R25, 0x4, R14 ;  /* 0x00000004191c7825 */ /* 0x000fe200078e020e */
[----:B------:R-:W4:Y:S04]  /*04f0*/  LDG.E R11, desc[UR6][R16.64] ;  /* 0x00000006100b7981 */ /* 0x000f28000c1e1900 */
[----:B------:R1:W4:Y:S02]  /*0500*/  LDG.E R22, desc[UR6][R28.64] ;  /* 0x000000061c167981 */ /* 0x000324000c1e1900 */
[----:B-1----:R-:W-:-:S05]  /*0510*/  IMAD.WIDE R28, R3, 0x4, R28 ;  /* 0x00000004031c7825 */ /* 0x002fca00078e021c */
[----:B------:R-:W4:Y:S01]  /*0520*/  LDG.E R23, desc[UR6][R28.64] ;  /* 0x000000061c177981 */ /* 0x000f22000c1e1900 */
[----:B------:R-:W-:-:S05]  /*0530*/  IMAD.WIDE R16, R3, 0x4, R28 ;  /* 0x0000000403107825 */ /* 0x000fca00078e021c */
[----:B------:R1:W4:Y:S01]  /*0540*/  LDG.E R24, desc[UR6][R16.64] ;  /* 0x0000000610187981 */ /* 0x000322000c1e1900 */
[----:B------:R-:W-:-:S04]  /*0550*/  IMAD.WIDE R26, R3, 0x4, R16 ;  /* 0x00000004031a7825 */ /* 0x000fc800078e0210 */
[----:B------:R-:W-:Y:S02]  /*0560*/  IMAD R25, R3, 0x4, R25 ;  /* 0x0000000403197824 */ /* 0x000fe400078e0219 */
[----:B------:R-:W4:Y:S02]  /*0570*/  LDG.E R26, desc[UR6][R26.64] ;  /* 0x000000061a1a7981 */ /* 0x000f24000c1e1900 */
[----:B-1----:R-:W-:-:S05]  /*0580*/  IMAD.WIDE R16, R25, 0x4, R14 ;  /* 0x0000000419107825 */ /* 0x002fca00078e020e */
[----:B------:R1:W4:Y:S01]  /*0590*/  LDG.E R27, desc[UR6][R16.64] ;  /* 0x00000006101b7981 */ /* 0x000322000c1e1900 */
[----:B------:R-:W-:Y:S02]  /*05a0*/  VIADD R28, R18, 0x1 ;  /* 0x00000001121c7836 */ /* 0x000fe40000000000 */
[----:B-1----:R-:W-:-:S05]  /*05b0*/  IMAD.WIDE R16, R3, 0x4, R16 ;  /* 0x0000000403107825 */ /* 0x002fca00078e0210 */
[----:B------:R-:W4:Y:S01]  /*05c0*/  LDG.E R29, desc[UR6][R16.64] ;  /* 0x00000006101d7981 */ /* 0x000f22000c1e1900 */
[----:B--2---:R-:W-:-:S13]  /*05d0*/  ISETP.NE.AND P1, PT, R19, UR8, PT ;  /* 0x0000000813007c0c */ /* 0x004fda000bf25270 */
[----:B------:R-:W-:Y:S01]  /*05e0*/  @P1 IADD3 R28, PT, PT, R18, RZ, RZ ;  /* 0x000000ff121c1210 */ /* 0x000fe20007ffe0ff */
[----:B------:R-:W-:-:S05]  /*05f0*/  IMAD.WIDE R18, R3, 0x4, R16 ;  /* 0x0000000403127825 */ /* 0x000fca00078e0210 */
[----:B------:R-:W2:Y:S01]  /*0600*/  LDG.E R16, desc[UR6][R18.64] ;  /* 0x0000000612107981 */ /* 0x000ea2000c1e1900 */
[----:B---3--:R-:W-:Y:S01]  /*0610*/  ISETP.NE.AND P2, PT, R20, UR8, PT ;  /* 0x0000000814007c0c */ /* 0x008fe2000bf45270 */
[----:B------:R-:W-:-:S06]  /*0620*/  IMAD.WIDE R20, R3, 0x4, R18 ;  /* 0x0000000403147825 */ /* 0x000fcc00078e0212 */
[----:B------:R-:W3:Y:S01]  /*0630*/  LDG.E R20, desc[UR6][R20.64] ;  /* 0x0000000614147981 */ /* 0x000ee2000c1e1900 */
[----:B-----5:R-:W-:Y:S01]  /*0640*/  ISETP.NE.AND P1, PT, R6, UR8, PT ;  /* 0x0000000806007c0c */ /* 0x020fe2000bf25270 */
[----:B------:R-:W-:-:S04]  /*0650*/  VIADD R6, R28, 0x1 ;  /* 0x000000011c067836 */ /* 0x000fc80000000000 */
[----:B------:R-:W-:Y:S01]  /*0660*/  @P2 IMAD.MOV R6, RZ, RZ, R28 ;  /* 0x000000ffff062224 */ /* 0x000fe200078e021c */
[----:B------:R-:W-:-:S04]  /*0670*/  ISETP.NE.AND P2, PT, R7, UR8, PT ;  /* 0x0000000807007c0c */ /* 0x000fc8000bf45270 */
[----:B------:R-:W-:-:S03]  /*0680*/  IADD3 R7, PT, PT, R6, 0x1, RZ ;  /* 0x0000000106077810 */ /* 0x000fc60007ffe0ff */
[----:B------:R-:W-:Y:S01]  /*0690*/  @P1 IMAD.MOV R7, RZ, RZ, R6 ;  /* 0x000000ffff071224 */ /* 0x000fe200078e0206 */
[----:B------:R-:W-:-:S03]  /*06a0*/  ISETP.NE.AND P1, PT, R8, UR8, PT ;  /* 0x0000000808007c0c */ /* 0x000fc6000bf25270 */
[C---:B------:R-:W-:Y:S02]  /*06b0*/  VIADD R6, R7.reuse, 0x1 ;  /* 0x0000000107067836 */ /* 0x040fe40000000000 */
[----:B------:R-:W-:Y:S02]  /*06c0*/  @P2 IADD3 R6, PT, PT, R7, RZ, RZ ;  /* 0x000000ff07062210 */ /* 0x000fe40007ffe0ff */
[----:B------:R-:W-:-:S03]  /*06d0*/  ISETP.NE.AND P2, PT, R9, UR8, PT ;  /* 0x0000000809007c0c */ /* 0x000fc6000bf45270 */
[----:B------:R-:W-:-:S03]  /*06e0*/  VIADD R7, R6, 0x1 ;  /* 0x0000000106077836 */ /* 0x000fc60000000000 */
[----:B------:R-:W-:Y:S01]  /*06f0*/  @P1 IMAD.MOV R7, RZ, RZ, R6 ;  /* 0x000000ffff071224 */ /* 0x000fe200078e0206 */
[----:B----4-:R-:W-:-:S04]  /*0700*/  ISETP.NE.AND P1, PT, R10, UR8, PT ;  /* 0x000000080a007c0c */ /* 0x010fc8000bf25270 */
[----:B------:R-:W-:Y:S02]  /*0710*/  IADD3 R6, PT, PT, R7, 0x1, RZ ;  /* 0x0000000107067810 */ /* 0x000fe40007ffe0ff */
[----:B------:R-:W-:Y:S01]  /*0720*/  @P2 IMAD.MOV R6, RZ, RZ, R7 ;  /* 0x000000ffff062224 */ /* 0x000fe200078e0207 */
[----:B------:R-:W-:-:S03]  /*0730*/  ISETP.NE.AND P2, PT, R11, UR8, PT ;  /* 0x000000080b007c0c */ /* 0x000fc6000bf45270 */
[----:B------:R-:W-:-:S03]  /*0740*/  VIADD R7, R6, 0x1 ;  /* 0x0000000106077836 */ /* 0x000fc60000000000 */
[----:B------:R-:W-:Y:S02]  /*0750*/  @P1 IADD3 R7, PT, PT, R6, RZ, RZ ;  /* 0x000000ff06071210 */ /* 0x000fe40007ffe0ff */
[----:B------:R-:W-:-:S03]  /*0760*/  ISETP.NE.AND P1, PT, R22, UR8, PT ;  /* 0x0000000816007c0c */ /* 0x000fc6000bf25270 */
[----:B------:R-:W-:Y:S02]  /*0770*/  VIADD R6, R7, 0x1 ;  /* 0x0000000107067836 */ /* 0x000fe40000000000 */
        /* <DEDUP_REMOVED lines=10> */
[----:B------:R-:W-:-:S04]  /*0820*/  ISETP.NE.AND P1, PT, R27, UR8, PT ;  /* 0x000000081b007c0c */ /* 0x000fc8000bf25270 */
[----:B------:R-:W-:Y:S02]  /*0830*/  IADD3 R6, PT, PT, R7, 0x1, RZ ;  /* 0x0000000107067810 */ /* 0x000fe40007ffe0ff */
[----:B------:R-:W-:Y:S01]  /*0840*/  @P2 IMAD.MOV R6, RZ, RZ, R7 ;  /* 0x000000ffff062224 */ /* 0x000fe200078e0207 */
[----:B------:R-:W-:-:S03]  /*0850*/  ISETP.NE.AND P2, PT, R29, UR8, PT ;  /* 0x000000081d007c0c */ /* 0x000fc6000bf45270 */
[----:B------:R-:W-:-:S03]  /*0860*/  VIADD R7, R6, 0x1 ;  /* 0x0000000106077836 */ /* 0x000fc60000000000 */
[----:B------:R-:W-:Y:S01]  /*0870*/  @P1 IADD3 R7, PT, PT, R6, RZ, RZ ;  /* 0x000000ff06071210 */ /* 0x000fe20007ffe0ff */
[----:B------:R-:W-:-:S04]  /*0880*/  VIADD R4, R4, 0x10 ;  /* 0x0000001004047836 */ /* 0x000fc80000000000 */
[----:B------:R-:W-:Y:S02]  /*0890*/  VIADD R6, R7, 0x1 ;  /* 0x0000000107067836 */ /* 0x000fe40000000000 */
[----:B------:R-:W-:-:S05]  /*08a0*/  @P2 IMAD.MOV R6, RZ, RZ, R7 ;  /* 0x000000ffff062224 */ /* 0x000fca00078e0207 */
[----:B------:R-:W-:Y:S01]  /*08b0*/  IADD3 R7, PT, PT, R6, 0x1, RZ ;  /* 0x0000000106077810 */ /* 0x000fe20007ffe0ff */
[----:B------:R-:W-:Y:S01]  /*08c0*/  IMAD R8, R3, 0x4, R25 ;  /* 0x0000000403087824 */ /* 0x000fe200078e0219 */
[----:B--2---:R-:W-:Y:S02]  /*08d0*/  ISETP.NE.AND P1, PT, R16, UR8, PT ;  /* 0x0000000810007c0c */ /* 0x004fe4000bf25270 */
[----:B---3--:R-:W-:-:S11]  /*08e0*/  ISETP.NE.AND P2, PT, R20, UR8, PT ;  /* 0x0000000814007c0c */ /* 0x008fd6000bf45270 */
[----:B------:R-:W-:Y:S01]  /*08f0*/  @P1 IMAD.MOV R7, RZ, RZ, R6 ;  /* 0x000000ffff071224 */ /* 0x000fe200078e0206 */
[----:B------:R-:W-:-:S04]  /*0900*/  ISETP.GE.AND P1, PT, R4, -0xc, PT ;  /* 0xfffffff40400780c */ /* 0x000fc80003f26270 */
[----:B------:R-:W-:Y:S01]  /*0910*/  IADD3 R18, PT, PT, R7, 0x1, RZ ;  /* 0x0000000107127810 */ /* 0x000fe20007ffe0ff */
[----:B------:R-:W-:-:S08]  /*0920*/  @P2 IMAD.MOV R18, RZ, RZ, R7 ;  /* 0x000000ffff122224 */ /* 0x000fd000078e0207 */
[----:B------:R-:W-:Y:S05]  /*0930*/  @!P1 BRA `(.L_x_8) ;  /* 0xfffffff800a49947 */ /* 0x000fea000383ffff */
.L_x_7:
[----:B------:R-:W-:Y:S05]  /*0940*/  BSYNC.RECONVERGENT B3 ;  /* 0x0000000000037941 */ /* 0x000fea0003800200 */
.L_x_6:
[----:B------:R-:W-:Y:S01]  /*0950*/  IADD3 R6, PT, PT, -R4, RZ, RZ ;  /* 0x000000ff04067210 */ /* 0x000fe20007ffe1ff */
[----:B------:R-:W-:Y:S03]  /*0960*/  BSSY.RECONVERGENT B3, `(.L_x_9) ;  /* 0x0000031000037945 */ /* 0x000fe60003800200 */
[----:B------:R-:W-:-:S13]  /*0970*/  ISETP.GT.AND P1, PT, R6, 0x4, PT ;  /* 0x000000040600780c */ /* 0x000fda0003f24270 */
[----:B------:R-:W-:Y:S05]  /*0980*/  @!P1 BRA `(.L_x_10) ;  /* 0x0000000000b89947 */ /* 0x000fea0003800000 */
[----:B------:R-:W1:Y:S01]  /*0990*/  LDC.64 R6, c[0x0][0x380] ;  /* 0x0000e000ff067b82 */ /* 0x000e620000000a00 */
[----:B------:R-:W2:Y:S01]  /*09a0*/  LDCU UR4, c[0x0][0x394] ;  /* 0x00007280ff0477ac */ /* 0x000ea20008000800 */
[----:B-1----:R-:W-:-:S05]  /*09b0*/  IMAD.WIDE R14, R8, 0x4, R6 ;  /* 0x00000004080e7825 */ /* 0x002fca00078e0206 */
[----:B------:R1:W2:Y:S01]  /*09c0*/  LDG.E R11, desc[UR6][R14.64] ;  /* 0x000000060e0b7981 */ /* 0x0002a2000c1e1900 */
[----:B------:R-:W-:-:S05]  /*09d0*/  IMAD.WIDE R16, R3, 0x4, R14 ;  /* 0x0000000403107825 */ /* 0x000fca00078e020e */
[----:B------:R3:W4:Y:S01]  /*09e0*/  LDG.E R9, desc[UR6][R16.64] ;  /* 0x0000000610097981 */ /* 0x000722000c1e1900 */
[----:B------:R-:W-:-:S05]  /*09f0*/  IMAD.WIDE R20, R3, 0x4, R16 ;  /* 0x0000000403147825 */ /* 0x000fca00078e0210 */
[----:B------:R-:W5:Y:S01]  /*0a00*/  LDG.E R10, desc[UR6][R20.64] ;  /* 0x00000006140a7981 */ /* 0x000f62000c1e1900 */
[----:B------:R-:W-:-:S04]  /*0a10*/  IMAD.WIDE R22, R3, 0x4, R20 ;  /* 0x0000000403167825 */ /* 0x000fc800078e0214 */
[----:B------:R-:W-:Y:S02]  /*0a20*/  IMAD R8, R3, 0x4, R8 ;  /* 0x0000000403087824 */ /* 0x000fe400078e0208 */
[----:B------:R-:W5:Y:S02]  /*0a30*/  LDG.E R22, desc[UR6][R22.64] ;  /* 0x0000000616167981 */ /* 0x000f64000c1e1900 */
[----:B------:R-:W-:-:S05]  /*0a40*/  IMAD.WIDE R24, R8, 0x4, R6 ;  /* 0x0000000408187825 */ /* 0x000fca00078e0206 */
[----:B------:R-:W5:Y:S01]  /*0a50*/  LDG.E R19, desc[UR6][R24.64] ;  /* 0x0000000618137981 */ /* 0x000f62000c1e1900 */
[----:B------:R-:W-:-:S05]  /*0a60*/  IMAD.WIDE R6, R3, 0x4, R24 ;  /* 0x0000000403067825 */ /* 0x000fca00078e0218 */
[----:B------:R0:W5:Y:S01]  /*0a70*/  LDG.E R26, desc[UR6][R6.64] ;  /* 0x00000006061a7981 */ /* 0x000162000c1e1900 */
[----:B-1----:R-:W-:-:S05]  /*0a80*/  IMAD.WIDE R14, R3, 0x4, R6 ;  /* 0x00000004030e7825 */ /* 0x002fca00078e0206 */
[----:B------:R-:W5:Y:S01]  /*0a90*/  LDG.E R27, desc[UR6][R14.64] ;  /* 0x000000060e1b7981 */ /* 0x000f62000c1e1900 */
[----:B---3--:R-:W-:-:S06]  /*0aa0*/  IMAD.WIDE R16, R3, 0x4, R14 ;  /* 0x0000000403107825 */ /* 0x008fcc00078e020e */
[----:B------:R-:W3:Y:S01]  /*0ab0*/  LDG.E R16, desc[UR6][R16.64] ;  /* 0x0000000610107981 */ /* 0x000ee2000c1e1900 */
[----:B------:R-:W-:Y:S02]  /*0ac0*/  VIADD R4, R4, 0x8 ;  /* 0x0000000804047836 */ /* 0x000fe40000000000 */
[----:B------:R-:W-:Y:S01]  /*0ad0*/  IMAD R8, R3, 0x4, R8 ;  /* 0x0000000403087824 */ /* 0x000fe200078e0208 */
[----:B--2---:R-:W-:Y:S02]  /*0ae0*/  ISETP.NE.AND P0, PT, R11, UR4, PT ;  /* 0x000000040b007c0c */ /* 0x004fe4000bf05270 */
[----:B----4-:R-:W-:Y:S01]  /*0af0*/  ISETP.NE.AND P1, PT, R9, UR4, PT ;  /* 0x0000000409007c0c */ /* 0x010fe2000bf25270 */
[----:B------:R-:W-:-:S10]  /*0b00*/  VIADD R9, R18, 0x1 ;  /* 0x0000000112097836 */ /* 0x000fd40000000000 */
[----:B------:R-:W-:Y:S02]  /*0b10*/  @P0 IADD3 R9, PT, PT, R18, RZ, RZ ;  /* 0x000000ff12090210 */ /* 0x000fe40007ffe0ff */
[----:B-----5:R-:W-:-:S03]  /*0b20*/  ISETP.NE.AND P0, PT, R10, UR4, PT ;  /* 0x000000040a007c0c */ /* 0x020fc6000bf05270 */
[----:B0-----:R-:W-:Y:S02]  /*0b30*/  VIADD R6, R9, 0x1 ;  /* 0x0000000109067836 */ /* 0x001fe40000000000 */
[----:B------:R-:W-:Y:S01]  /*0b40*/  @P1 IMAD.MOV R6, RZ, RZ, R9 ;  /* 0x000000ffff061224 */ /* 0x000fe200078e0209 */
[----:B------:R-:W-:-:S04]  /*0b50*/  ISETP.NE.AND P1, PT, R22, UR4, PT ;  /* 0x0000000416007c0c */ /* 0x000fc8000bf25270 */
[----:B------:R-:W-:-:S03]  /*0b60*/  IADD3 R7, PT, PT, R6, 0x1, RZ ;  /* 0x0000000106077810 */ /* 0x000fc60007ffe0ff */
[----:B------:R-:W-:Y:S01]  /*0b70*/  @P0 IMAD.MOV R7, RZ, RZ, R6 ;  /* 0x000000ffff070224 */ /* 0x000fe200078e0206 */
[----:B------:R-:W-:-:S04]  /*0b80*/  ISETP.NE.AND P0, PT, R19, UR4, PT ;  /* 0x0000000413007c0c */ /* 0x000fc8000bf05270 */
[----:B------:R-:W-:Y:S01]  /*0b90*/  IADD3 R6, PT, PT, R7, 0x1, RZ ;  /* 0x0000000107067810 */ /* 0x000fe20007ffe0ff */
[----:B------:R-:W-:Y:S01]  /*0ba0*/  @P1 IMAD.MOV R6, RZ, RZ, R7 ;  /* 0x000000ffff061224 */ /* 0x000fe200078e0207 */
[----:B------:R-:W-:-:S04]  /*0bb0*/  ISETP.NE.AND P1, PT, R26, UR4, PT ;  /* 0x000000041a007c0c */ /* 0x000fc8000bf25270 */
[----:B------:R-:W-:-:S03]  /*0bc0*/  IADD3 R7, PT, PT, R6, 0x1, RZ ;  /* 0x0000000106077810 */ /* 0x000fc60007ffe0ff */
[----:B------:R-:W-:Y:S01]  /*0bd0*/  @P0 IMAD.MOV R7, RZ, RZ, R6 ;  /* 0x000000ffff070224 */ /* 0x000fe200078e0206 */
[----:B------:R-:W-:-:S04]  /*0be0*/  ISETP.NE.AND P0, PT, R27, UR4, PT ;  /* 0x000000041b007c0c */ /* 0x000fc8000bf05270 */
[----:B------:R-:W-:Y:S01]  /*0bf0*/  IADD3 R6, PT, PT, R7, 0x1, RZ ;  /* 0x0000000107067810 */ /* 0x000fe20007ffe0ff */
[----:B------:R-:W-:Y:S01]  /*0c00*/  @P1 IMAD.MOV R6, RZ, RZ, R7 ;  /* 0x000000ffff061224 */ /* 0x000fe200078e0207 */
[----:B---3--:R-:W-:-:S04]  /*0c10*/  ISETP.NE.AND P1, PT, R16, UR4, PT ;  /* 0x0000000410007c0c */ /* 0x008fc8000bf25270 */
[----:B------:R-:W-:-:S03]  /*0c20*/  IADD3 R7, PT, PT, R6, 0x1, RZ ;  /* 0x0000000106077810 */ /* 0x000fc60007ffe0ff */
[----:B------:R-:W-:Y:S01]  /*0c30*/  @P0 IMAD.MOV R7, RZ, RZ, R6 ;  /* 0x000000ffff070224 */ /* 0x000fe200078e0206 */
[----:B------:R-:W-:-:S04]  /*0c40*/  PLOP3.LUT P0, PT, PT, PT, PT, 0x8, 0x80 ;  /* 0x000000000080781c */ /* 0x000fc80003f0e170 */
[C---:B------:R-:W-:Y:S02]  /*0c50*/  IADD3 R18, PT, PT, R7.reuse, 0x1, RZ ;  /* 0x0000000107127810 */ /* 0x040fe40007ffe0ff */
[----:B------:R-:W-:-:S07]  /*0c60*/  @P1 IADD3 R18, PT, PT, R7, RZ, RZ ;  /* 0x000000ff07121210 */ /* 0x000fce0007ffe0ff */
.L_x_10:
[----:B------:R-:W-:Y:S05]  /*0c70*/  BSYNC.RECONVERGENT B3 ;  /* 0x0000000000037941 */ /* 0x000fea0003800200 */
.L_x_9:
[----:B------:R-:W-:-:S13]  /*0c80*/  ISETP.NE.OR P0, PT, R4, RZ, P0 ;  /* 0x000000ff0400720c */ /* 0x000fda0000705670 */
[----:B------:R-:W-:Y:S05]  /*0c90*/  @!P0 BREAK.RELIABLE B0 ;  /* 0x0000000000008942 */ /* 0x000fea0003800100 */
[----:B------:R-:W-:Y:S05]  /*0ca0*/  @!P0 BRA `(.L_x_3) ;  /* 0x0000000000648947 */ /* 0x000fea0003800000 */
.L_x_5:
[----:B------:R-:W-:Y:S05]  /*0cb0*/  BSYNC.RELIABLE B0 ;  /* 0x0000000000007941 */ /* 0x000fea0003800100 */
.L_x_4:
[----:B0-----:R-:W-:-:S05]  /*0cc0*/  IMAD.WIDE R6, R8, 0x4, R12 ;  /* 0x0000000408067825 */ /* 0x001fca00078e020c */
[----:B------:R-:W2:Y:S01]  /*0cd0*/  LDG.E R20, desc[UR6][R6.64] ;  /* 0x0000000606147981 */ /* 0x000ea2000c1e1900 */
[----:B------:R-:W-:-:S05]  /*0ce0*/  IMAD.WIDE R10, R3, 0x4, R6 ;  /* 0x00000004030a7825 */ /* 0x000fca00078e0206 */
[----:B------:R-:W3:Y:S01]  /*0cf0*/  LDG.E R9, desc[UR6][R10.64] ;  /* 0x000000060a097981 */ /* 0x000ee2000c1e1900 */
[----:B------:R-:W-:-:S05]  /*0d00*/  IMAD.WIDE R14, R3, 0x4, R10 ;  /* 0x00000004030e7825 */ /* 0x000fca00078e020a */
[----:B------:R-:W4:Y:S01]  /*0d10*/  LDG.E R19, desc[UR6][R14.64] ;  /* 0x000000060e137981 */ /* 0x000f22000c1e1900 */
[----:B------:R-:W-:-:S06]  /*0d20*/  IMAD.WIDE R16, R3, 0x4, R14 ;  /* 0x0000000403107825 */ /* 0x000fcc00078e020e */
[----:B------:R-:W5:Y:S01]  /*0d30*/  LDG.E R16, desc[UR6][R16.64] ;  /* 0x0000000610107981 */ /* 0x000f62000c1e1900 */
[----:B------:R-:W-:Y:S01]  /*0d40*/  VIADD R4, R4, 0x4 ;  /* 0x0000000404047836 */ /* 0x000fe20000000000 */
[----:B------:R-:W-:Y:S02]  /*0d50*/  LEA R8, R3, R8, 0x2 ;  /* 0x0000000803087211 */ /* 0x000fe400078e10ff */
[----:B--2---:R-:W-:Y:S02]  /*0d60*/  ISETP.NE.AND P0, PT, R20, UR9, PT ;  /* 0x0000000914007c0c */ /* 0x004fe4000bf05270 */
[----:B---3--:R-:W-:Y:S02]  /*0d70*/  ISETP.NE.AND P1, PT, R9, UR9, PT ;  /* 0x0000000909007c0c */ /* 0x008fe4000bf25270 */
[----:B------:R-:W-:-:S09]  /*0d80*/  IADD3 R9, PT, PT, R18, 0x1, RZ ;  /* 0x0000000112097810 */ /* 0x000fd20007ffe0ff */
[----:B------:R-:W-:Y:S01]  /*0d90*/  @P0 IMAD.MOV R9, RZ, RZ, R18 ;  /* 0x000000ffff090224 */ /* 0x000fe200078e0212 */
[----:B----4-:R-:W-:-:S04]  /*0da0*/  ISETP.NE.AND P0, PT, R19, UR9, PT ;  /* 0x0000000913007c0c */ /* 0x010fc8000bf05270 */
[----:B------:R-:W-:Y:S01]  /*0db0*/  IADD3 R6, PT, PT, R9, 0x1, RZ ;  /* 0x0000000109067810 */ /* 0x000fe20007ffe0ff */
[----:B------:R-:W-:Y:S01]  /*0dc0*/  @P1 IMAD.MOV R6, RZ, RZ, R9 ;  /* 0x000000ffff061224 */ /* 0x000fe200078e0209 */
[----:B-----5:R-:W-:-:S04]  /*0dd0*/  ISETP.NE.AND P1, PT, R16, UR9, PT ;  /* 0x0000000910007c0c */ /* 0x020fc8000bf25270 */
[----:B------:R-:W-:-:S03]  /*0de0*/  IADD3 R7, PT, PT, R6, 0x1, RZ ;  /* 0x0000000106077810 */ /* 0x000fc60007ffe0ff */
[----:B------:R-:W-:Y:S02]  /*0df0*/  @P0 IADD3 R7, PT, PT, R6, RZ, RZ ;  /* 0x000000ff06070210 */ /* 0x000fe40007ffe0ff */
[----:B------:R-:W-:-:S03]  /*0e00*/  ISETP.NE.AND P0, PT, R4, RZ, PT ;  /* 0x000000ff0400720c */ /* 0x000fc60003f05270 */
[----:B------:R-:W-:Y:S02]  /*0e10*/  VIADD R18, R7, 0x1 ;  /* 0x0000000107127836 */ /* 0x000fe40000000000 */
[----:B------:R-:W-:-:S08]  /*0e20*/  @P1 IMAD.MOV R18, RZ, RZ, R7 ;  /* 0x000000ffff121224 */ /* 0x000fd000078e0207 */
[----:B------:R-:W-:Y:S05]  /*0e30*/  @P0 BRA `(.L_x_4) ;  /* 0xfffffffc00a00947 */ /* 0x000fea000383ffff */
.L_x_3:
[----:B------:R-:W-:Y:S05]  /*0e40*/  BSYNC.RECONVERGENT B1 ;  /* 0x0000000000017941 */ /* 0x000fea0003800200 */
.L_x_2:
[----:B------:R-:W-:-:S13]  /*0e50*/  ISETP.NE.AND P0, PT, R5, RZ, PT ;  /* 0x000000ff0500720c */ /* 0x000fda0003f05270 */
[----:B------:R-:W-:Y:S05]  /*0e60*/  @!P0 BRA `(.L_x_1) ;  /* 0x0000000000308947 */ /* 0x000fea0003800000 */
[----:B------:R-:W1:Y:S01]  /*0e70*/  LDC.64 R6, c[0x0][0x380] ;  /* 0x0000e000ff067b82 */ /* 0x000e620000000a00 */
[----:B------:R-:W-:-:S07]  /*0e80*/  IADD3 R9, PT, PT, -R5, RZ, RZ ;  /* 0x000000ff05097210 */ /* 0x000fce0007ffe1ff */
.L_x_11:
[----:B-1----:R-:W-:-:S06]  /*0e90*/  IMAD.WIDE R4, R8, 0x4, R6 ;  /* 0x0000000408047825 */ /* 0x002fcc00078e0206 */
[----:B------:R-:W2:Y:S01]  /*0ea0*/  LDG.E R4, desc[UR6][R4.64] ;  /* 0x0000000604047981 */ /* 0x000ea2000c1e1900 */
[----:B------:R-:W-:Y:S01]  /*0eb0*/  VIADD R9, R9, 0x1 ;  /* 0x0000000109097836 */ /* 0x000fe20000000000 */
[----:B------:R-:W-:Y:S02]  /*0ec0*/  IADD3 R10, PT, PT, R18, 0x1, RZ ;  /* 0x00000001120a7810 */ /* 0x000fe40007ffe0ff */
[----:B------:R-:W-:Y:S02]  /*0ed0*/  IADD3 R8, PT, PT, R3, R8, RZ ;  /* 0x0000000803087210 */ /* 0x000fe40007ffe0ff */
[----:B------:R-:W-:Y:S02]  /*0ee0*/  ISETP.NE.AND P1, PT, R9, RZ, PT ;  /* 0x000000ff0900720c */ /* 0x000fe40003f25270 */
[----:B--2---:R-:W-:-:S13]  /*0ef0*/  ISETP.NE.AND P0, PT, R4, UR10, PT ;  /* 0x0000000a04007c0c */ /* 0x004fda000bf05270 */
[----:B------:R-:W-:-:S04]  /*0f00*/  @P0 IMAD.MOV R10, RZ, RZ, R18 ;  /* 0x000000ffff0a0224 */ /* 0x000fc800078e0212 */
[----:B------:R-:W-:Y:S01]  /*0f10*/  IMAD.MOV.U32 R18, RZ, RZ, R10 ;  /* 0x000000ffff127224 */ /* 0x000fe200078e000a */
[----:B------:R-:W-:Y:S06]  /*0f20*/  @P1 BRA `(.L_x_11) ;  /* 0xfffffffc00d81947 */ /* 0x000fec000383ffff */
.L_x_1:
[----:B------:R-:W-:Y:S05]  /*0f30*/  BSYNC.RECONVERGENT B2 ;  /* 0x0000000000027941 */ /* 0x000fea0003800200 */
.L_x_0:
[----:B------:R-:W-:Y:S05]  /*0f40*/  WARPSYNC.ALL ;  /* 0x0000000000007948 */ /* 0x000fea0003800000 */
[----:B------:R-:W1:Y:S01]  /*0f50*/  S2UR UR5, SR_CgaCtaId ;  /* 0x00000000000579c3 */ /* 0x000e620000008800 */
[----:B------:R-:W-:Y:S01]  /*0f60*/  UMOV UR4, 0x400 ;  /* 0x0000040000047882 */ /* 0x000fe20000000000 */
[----:B------:R-:W-:Y:S02]  /*0f70*/  ISETP.GE.U32.AND P1, PT, R2, 0x2, PT ;  /* 0x000000020200780c */ /* 0x000fe40003f26070 */
[----:B------:R-:W-:Y:S01]  /*0f80*/  ISETP.NE.AND P0, PT, R0, RZ, PT ;  /* 0x000000ff0000720c */ /* 0x000fe20003f05270 */
[----:B-1----:R-:W-:-:S06]  /*0f90*/  ULEA UR4, UR5, UR4, 0x18 ;  /* 0x0000000405047291 */ /* 0x002fcc000f8ec0ff */
[----:B------:R-:W-:-:S05]  /*0fa0*/  LEA R3, R0, UR4, 0x2 ;  /* 0x0000000400037c11 */ /* 0x000fca000f8e10ff */
[----:B------:R1:W-:Y:S01]  /*0fb0*/  STS [R3], R18 ;  /* 0x0000001203007388 */ /* 0x0003e20000000800 */
[----:B------:R-:W-:Y:S06]  /*0fc0*/  BAR.SYNC.DEFER_BLOCKING 0x0 ;  /* 0x0000000000007b1d */ /* 0x000fec0000010000 */
[----:B------:R-:W-:Y:S05]  /*0fd0*/  @!P1 BRA `(.L_x_12) ;  /* 0x00000000002c9947 */ /* 0x000fea0003800000 */
.L_x_13:
[----:B------:R-:W-:-:S04]  /*0fe0*/  SHF.R.U32.HI R7, RZ, 0x1, R2 ;  /* 0x00000001ff077819 */ /* 0x000fc80000011602 */
[----:B------:R-:W-:-:S13]  /*0ff0*/  ISETP.GE.U32.AND P1, PT, R0, R7, PT ;  /* 0x000000070000720c */ /* 0x000fda0003f26070 */
[----:B------:R-:W-:Y:S01]  /*1000*/  @!P1 LEA R4, R7, R3, 0x2 ;  /* 0x0000000307049211 */ /* 0x000fe200078e10ff */
[----:B------:R-:W-:Y:S05]  /*1010*/  @!P1 LDS R5, [R3] ;  /* 0x0000000003059984 */ /* 0x000fea0000000800 */
[----:B------:R-:W2:Y:S02]  /*1020*/  @!P1 LDS R4, [R4] ;  /* 0x0000000004049984 */ /* 0x000ea40000000800 */
[----:B--2---:R-:W-:-:S05]  /*1030*/  @!P1 IMAD.IADD R6, R4, 0x1, R5 ;  /* 0x0000000104069824 */ /* 0x004fca00078e0205 */
[----:B------:R2:W-:Y:S01]  /*1040*/  @!P1 STS [R3], R6 ;  /* 0x0000000603009388 */ /* 0x0005e20000000800 */
[----:B------:R-:W-:Y:S01]  /*1050*/  BAR.SYNC.DEFER_BLOCKING 0x0 ;  /* 0x0000000000007b1d */ /* 0x000fe20000010000 */
[----:B------:R-:W-:Y:S02]  /*1060*/  ISETP.GT.U32.AND P1, PT, R2, 0x3, PT ;  /* 0x000000030200780c */ /* 0x000fe40003f24070 */
[----:B------:R-:W-:-:S11]  /*1070*/  MOV R2, R7 ;  /* 0x0000000700027202 */ /* 0x000fd60000000f00 */
[----:B--2---:R-:W-:Y:S05]  /*1080*/  @P1 BRA `(.L_x_13) ;  /* 0xfffffffc00d41947 */ /* 0x004fea000383ffff */
.L_x_12:
[----:B------:R-:W-:Y:S05]  /*1090*/  @P0 EXIT ;  /* 0x000000000000094d */ /* 0x000fea0003800000 */
[----:B------:R-:W2:Y:S01]  /*10a0*/  S2UR UR5, SR_CgaCtaId ;  /* 0x00000000000579c3 */ /* 0x000ea20000008800 */
[----:B------:R-:W-:-:S07]  /*10b0*/  UMOV UR4, 0x400 ;  /* 0x0000040000047882 */ /* 0x000fce0000000000 */
[----:B-1----:R-:W1:Y:S01]  /*10c0*/  LDC.64 R2, c[0x0][0x388] ;  /* 0x0000e200ff027b82 */ /* 0x002e620000000a00 */
[----:B--2---:R-:W-:-:S09]  /*10d0*/  ULEA UR4, UR5, UR4, 0x18 ;  /* 0x0000000405047291 */ /* 0x004fd2000f8ec0ff */
[----:B------:R-:W1:Y:S04]  /*10e0*/  LDS R5, [UR4] ;  /* 0x00000004ff057984 */ /* 0x000e680008000800 */
[----:B-1----:R-:W-:Y:S01]  /*10f0*/  REDG.E.ADD.STRONG.GPU desc[UR6][R2.64], R5 ;  /* 0x000000050200798e */ /* 0x002fe2000c12e106 */
[----:B------:R-:W-:Y:S05]  /*1100*/  EXIT ;  /* 0x000000000000794d */ /* 0x000fea0003800000 */
.L_x_14:
[----:B------:R-:W-:-:S00]  /*1110*/  BRA `(.L_x_14) ;  /* 0xfffffffc00fc7947 */ /* 0x000fc0000383ffff */
[----:B------:R-:W-:-:S00]  /*1120*/  NOP ;  /* 0x0000000000007918 */ /* 0x000fc00000000000 */
        /* <DEDUP_REMOVED lines=13> */
.L_x_15:


//--------------------- .nv.shared._Z18count_equal_kernelPKiPiii --------------------------
	.section	.nv.shared._Z18count_equal_kernelPKiPiii,"aw",@nobits
	.sectionflags	@""
	.align	4
.nv.shared._Z18count_equal_kernelPKiPiii:
	.zero		2048


//--------------------- .nv.shared.reserved.0     --------------------------
	.section	.nv.shared.reserved.0,"aw",@nobits
	.weak		__nv_reservedSMEM_offset_0_alias
	.size		__nv_reservedSMEM_offset_0_alias, 0, 64
	.other		__nv_reservedSMEM_offset_0_alias,@"STO_CUDA_RESERVED_SHARED STV_DEFAULT"
__nv_reservedSMEM_offset_0_alias:
	.zero		0
	.zero		64


//--------------------- .nv.constant0._Z18count_equal_kernelPKiPiii --------------------------
	.section	.nv.constant0._Z18count_equal_kernelPKiPiii,"a",@progbits
	.sectionflags	@""
	.align	4
.nv.constant0._Z18count_equal_kernelPKiPiii:
	.zero		920


//--------------------- SYMBOLS --------------------------

	.type		.nv.reservedSmem.offset0,@object
	.size		.nv.reservedSmem.offset0,0x4
	.type		.nv.reservedSmem.cap,@object
	.size		.nv.reservedSmem.cap,0x4
